//
// Generated by NVIDIA NVVM Compiler
//
// Compiler Build ID: CL-36424714
// Cuda compilation tools, release 13.0, V13.0.88
// Based on NVVM 20.0.0
//

.version 9.0
.target sm_100
.address_size 64

	// .globl	_Z6reducePfS_
// _ZZ6reducePfS_E11shared_data has been demoted

.visible .entry _Z6reducePfS_(
	.param .u64 .ptr .align 1 _Z6reducePfS__param_0,
	.param .u64 .ptr .align 1 _Z6reducePfS__param_1
)
{
	.reg .pred 	%p<5>;
	.reg .b32 	%r<14>;
	.reg .b32 	%f<8>;
	.reg .b64 	%rd<13>;
	// demoted variable
	.shared .align 4 .b8 _ZZ6reducePfS_E11shared_data[1024];
	ld.param.u64 	%rd2, [_Z6reducePfS__param_0];
	ld.param.u64 	%rd1, [_Z6reducePfS__param_1];
	cvta.to.global.u64 	%rd3, %rd2;
	mov.u32 	%r13, %ntid.x;
	mov.u32 	%r2, %ctaid.x;
	mul.lo.s32 	%r7, %r2, %r13;
	shl.b32 	%r8, %r7, 1;
	mul.wide.u32 	%rd4, %r8, 4;
	add.s64 	%rd5, %rd3, %rd4;
	mov.u32 	%r3, %tid.x;
	mul.wide.u32 	%rd6, %r3, 4;
	add.s64 	%rd7, %rd5, %rd6;
	ld.global.f32 	%f1, [%rd7];
	mul.wide.s32 	%rd8, %r13, 4;
	add.s64 	%rd9, %rd7, %rd8;
	ld.global.f32 	%f2, [%rd9];
	add.f32 	%f3, %f1, %f2;
	shl.b32 	%r9, %r3, 2;
	mov.u32 	%r10, _ZZ6reducePfS_E11shared_data;
	add.s32 	%r4, %r10, %r9;
	st.shared.f32 	[%r4], %f3;
	bar.sync 	0;
	setp.lt.u32 	%p1, %r13, 2;
	@%p1 bra 	$L__BB0_4;
$L__BB0_1:
	shr.u32 	%r6, %r13, 1;
	setp.ge.u32 	%p2, %r3, %r6;
	@%p2 bra 	$L__BB0_3;
	shl.b32 	%r11, %r6, 2;
	add.s32 	%r12, %r4, %r11;
	ld.shared.f32 	%f4, [%r12];
	ld.shared.f32 	%f5, [%r4];
	add.f32 	%f6, %f4, %f5;
	st.shared.f32 	[%r4], %f6;
$L__BB0_3:
	bar.sync 	0;
	setp.gt.u32 	%p3, %r13, 3;
	mov.u32 	%r13, %r6;
	@%p3 bra 	$L__BB0_1;
$L__BB0_4:
	setp.ne.s32 	%p4, %r3, 0;
	@%p4 bra 	$L__BB0_6;
	ld.shared.f32 	%f7, [_ZZ6reducePfS_E11shared_data];
	cvta.to.global.u64 	%rd10, %rd1;
	mul.wide.u32 	%rd11, %r2, 4;
	add.s64 	%rd12, %rd10, %rd11;
	st.global.f32 	[%rd12], %f7;
$L__BB0_6:
	ret;

}


// ===== COMPILED SASS (sm_100) =====

	.target	sm_100

	.elftype	@"ET_EXEC"


//--------------------- .note.nv.tkinfo           --------------------------
	.section	.note.nv.tkinfo,"",@"SHT_NOTE"
	.sectionflags	@"SHF_NOTE_NV_TKINFO"
	.tkinfo
        /*0018*/ 	.word	0x00000002
        /*0030*/ 	.string	""
        /*0030*/ 	.string	"ptxas"
        /*0030*/ 	.string	"Cuda compilation tools, release 13.0, V13.0.88"
        /*0030*/ 	.string	"Build cuda_13.0.r13.0/compiler.36424714_0"
        /*0030*/ 	.string	"-arch sm_100 -m 64 "



//--------------------- .note.nv.cuinfo           --------------------------
	.section	.note.nv.cuinfo,"",@"SHT_NOTE"
	.sectionflags	@"SHF_NOTE_NV_CUINFO"
        /*0018*/ 	.short	0x0002
        /*001a*/ 	.short	0x0064
        /*001c*/ 	.short	0x0082
	.zero		2


//--------------------- .nv.info                  --------------------------
	.section	.nv.info,"",@"SHT_CUDA_INFO"
	.align	4


	//----- nvinfo : EIATTR_REGCOUNT
	.align		4
        /*0000*/ 	.byte	0x04, 0x2f
        /*0002*/ 	.short	(.L_1 - .L_0)
	.align		4
.L_0:
        /*0004*/ 	.word	index@(_Z6reducePfS_)
        /*0008*/ 	.word	0x0000000e


	//----- nvinfo : EIATTR_FRAME_SIZE
	.align		4
.L_1:
        /*000c*/ 	.byte	0x04, 0x11
        /*000e*/ 	.short	(.L_3 - .L_2)
	.align		4
.L_2:
        /*0010*/ 	.word	index@(_Z6reducePfS_)
        /*0014*/ 	.word	0x00000000


	//----- nvinfo : EIATTR_MIN_STACK_SIZE
	.align		4
.L_3:
        /*0018*/ 	.byte	0x04, 0x12
        /*001a*/ 	.short	(.L_5 - .L_4)
	.align		4
.L_4:
        /*001c*/ 	.word	index@(_Z6reducePfS_)
        /*0020*/ 	.word	0x00000000
.L_5:


//--------------------- .nv.compat                --------------------------
	.section	.nv.compat,"",@"SHT_CUDA_COMPAT_INFO"
	.align	4
        /*0000*/ 	.byte	0x02, 0x09, 0x00, 0x00, 0x02, 0x02, 0x01, 0x00, 0x02, 0x05, 0x05, 0x00, 0x03, 0x07, 0x01, 0x01
        /*0010*/ 	.byte	0x02, 0x03, 0x00, 0x00, 0x02, 0x06, 0x01, 0x00, 0x04, 0x0b, 0x08, 0x00, 0x09, 0x00, 0x00, 0x00
        /*0020*/ 	.byte	0x00, 0x00, 0x00, 0x00


//--------------------- .nv.info._Z6reducePfS_    --------------------------
	.section	.nv.info._Z6reducePfS_,"",@"SHT_CUDA_INFO"
	.sectionflags	@""
	.align	4


	//----- nvinfo : EIATTR_CUDA_API_VERSION
	.align		4
        /*0000*/ 	.byte	0x04, 0x37
        /*0002*/ 	.short	(.L_7 - .L_6)
.L_6:
        /*0004*/ 	.word	0x00000082


	//----- nvinfo : EIATTR_KPARAM_INFO
	.align		4
.L_7:
        /*0008*/ 	.byte	0x04, 0x17
        /*000a*/ 	.short	(.L_9 - .L_8)
.L_8:
        /*000c*/ 	.word	0x00000000
        /*0010*/ 	.short	0x0001
        /*0012*/ 	.short	0x0008
        /*0014*/ 	.byte	0x00, 0xf5, 0x21, 0x00


	//----- nvinfo : EIATTR_KPARAM_INFO
	.align		4
.L_9:
        /*0018*/ 	.byte	0x04, 0x17
        /*001a*/ 	.short	(.L_11 - .L_10)
.L_10:
        /*001c*/ 	.word	0x00000000
        /*0020*/ 	.short	0x0000
        /*0022*/ 	.short	0x0000
        /*0024*/ 	.byte	0x00, 0xf5, 0x21, 0x00


	//----- nvinfo : EIATTR_SPARSE_MMA_MASK
	.align		4
.L_11:
        /*0028*/ 	.byte	0x03, 0x50
        /*002a*/ 	.short	0x0000


	//----- nvinfo : EIATTR_MAXREG_COUNT
	.align		4
        /*002c*/ 	.byte	0x03, 0x1b
        /*002e*/ 	.short	0x00ff


	//----- nvinfo : EIATTR_NUM_BARRIERS
	.align		4
        /*0030*/ 	.byte	0x02, 0x4c
        /*0032*/ 	.byte	0x01
	.zero		1


	//----- nvinfo : EIATTR_MERCURY_ISA_VERSION
	.align		4
        /*0034*/ 	.byte	0x03, 0x5f
        /*0036*/ 	.short	0x0101


	//----- nvinfo : EIATTR_VRC_CTA_INIT_COUNT
	.align		4
        /*0038*/ 	.byte	0x02, 0x4a
	.zero		1
	.zero		1


	//----- nvinfo : EIATTR_EXIT_INSTR_OFFSETS
	.align		4
        /*003c*/ 	.byte	0x04, 0x1c
        /*003e*/ 	.short	(.L_13 - .L_12)


	//   ....[0]....
.L_12:
        /*0040*/ 	.word	0x00000230


	//   ....[1]....
        /*0044*/ 	.word	0x000002b0


	//----- nvinfo : EIATTR_CBANK_PARAM_SIZE
	.align		4
.L_13:
        /*0048*/ 	.byte	0x03, 0x19
        /*004a*/ 	.short	0x0010


	//----- nvinfo : EIATTR_PARAM_CBANK
	.align		4
        /*004c*/ 	.byte	0x04, 0x0a
        /*004e*/ 	.short	(.L_15 - .L_14)
	.align		4
.L_14:
        /*0050*/ 	.word	index@(.nv.constant0._Z6reducePfS_)
        /*0054*/ 	.short	0x0380
        /*0056*/ 	.short	0x0010


	//----- nvinfo : EIATTR_SW_WAR
	.align		4
.L_15:
        /*0058*/ 	.byte	0x04, 0x36
        /*005a*/ 	.short	(.L_17 - .L_16)
.L_16:
        /*005c*/ 	.word	0x00000008
.L_17:


//--------------------- .nv.callgraph             --------------------------
	.section	.nv.callgraph,"",@"SHT_CUDA_CALLGRAPH"
	.align	4
	.sectionentsize	8
	.align		4
        /*0000*/ 	.word	0x00000000
	.align		4
        /*0004*/ 	.word	0xffffffff
	.align		4
        /*0008*/ 	.word	0x00000000
	.align		4
        /*000c*/ 	.word	0xfffffffe
	.align		4
        /*0010*/ 	.word	0x00000000
	.align		4
        /*0014*/ 	.word	0xfffffffd
	.align		4
        /*0018*/ 	.word	0x00000000
	.align		4
        /*001c*/ 	.word	0xfffffffc


//--------------------- .text._Z6reducePfS_       --------------------------
	.section	.text._Z6reducePfS_,"ax",@progbits
	.align	128
        .global         _Z6reducePfS_
        .type           _Z6reducePfS_,@function
        .size           _Z6reducePfS_,(.L_x_3 - _Z6reducePfS_)
        .other          _Z6reducePfS_,@"STO_CUDA_ENTRY STV_DEFAULT"
_Z6reducePfS_:
.text._Z6reducePfS_:
[----:B------:R-:W-:Y:S01]  /*0000*/  LDC R1, c[0x0][0x37c] ;  /* 0x0000df00ff017b82 */ /* 0x000fe20000000800 */
[----:B------:R-:W0:Y:S07]  /*0010*/  S2R R6, SR_CTAID.X ;  /* 0x0000000000067919 */ /* 0x000e2e0000002500 */
[----:B------:R-:W0:Y:S01]  /*0020*/  LDC R9, c[0x0][0x360] ;  /* 0x0000d800ff097b82 */ /* 0x000e220000000800 */
[----:B------:R-:W1:Y:S01]  /*0030*/  LDCU.64 UR6, c[0x0][0x358] ;  /* 0x00006b00ff0677ac */ /* 0x000e620008000a00 */
[----:B------:R-:W2:Y:S06]  /*0040*/  S2R R11, SR_TID.X ;  /* 0x00000000000b7919 */ /* 0x000eac0000002100 */
[----:B------:R-:W3:Y:S01]  /*0050*/  LDC.64 R2, c[0x0][0x380] ;  /* 0x0000e000ff027b82 */ /* 0x000ee20000000a00 */
[----:B0-----:R-:W-:-:S05]  /*0060*/  IMAD R0, R9, R6, RZ ;  /* 0x0000000609007224 */ /* 0x001fca00078e02ff */
[----:B------:R-:W-:-:S05]  /*0070*/  SHF.L.U32 R5, R0, 0x1, RZ ;  /* 0x0000000100057819 */ /* 0x000fca00000006ff */
[----:B---3--:R-:W-:-:S04]  /*0080*/  IMAD.WIDE.U32 R2, R5, 0x4, R2 ;  /* 0x0000000405027825 */ /* 0x008fc800078e0002 */
[----:B--2---:R-:W-:-:S04]  /*0090*/  IMAD.WIDE.U32 R2, R11, 0x4, R2 ;  /* 0x000000040b027825 */ /* 0x004fc800078e0002 */
[C---:B------:R-:W-:Y:S02]  /*00a0*/  IMAD.WIDE R4, R9.reuse, 0x4, R2 ;  /* 0x0000000409047825 */ /* 0x040fe400078e0202 */
[----:B-1----:R-:W2:Y:S04]  /*00b0*/  LDG.E R2, desc[UR6][R2.64] ;  /* 0x0000000602027981 */ /* 0x002ea8000c1e1900 */
[----:B------:R-:W2:Y:S01]  /*00c0*/  LDG.E R5, desc[UR6][R4.64] ;  /* 0x0000000604057981 */ /* 0x000ea2000c1e1900 */
[----:B------:R-:W0:Y:S01]  /*00d0*/  S2UR UR5, SR_CgaCtaId ;  /* 0x00000000000579c3 */ /* 0x000e220000008800 */
[----:B------:R-:W-:Y:S01]  /*00e0*/  UMOV UR4, 0x400 ;  /* 0x0000040000047882 */ /* 0x000fe20000000000 */
[----:B------:R-:W-:Y:S02]  /*00f0*/  ISETP.GE.U32.AND P1, PT, R9, 0x2, PT ;  /* 0x000000020900780c */ /* 0x000fe40003f26070 */
[----:B------:R-:W-:Y:S01]  /*0100*/  ISETP.NE.AND P0, PT, R11, RZ, PT ;  /* 0x000000ff0b00720c */ /* 0x000fe20003f05270 */
[----:B0-----:R-:W-:-:S06]  /*0110*/  ULEA UR4, UR5, UR4, 0x18 ;  /* 0x0000000405047291 */ /* 0x001fcc000f8ec0ff */
[----:B------:R-:W-:Y:S01]  /*0120*/  LEA R7, R11, UR4, 0x2 ;  /* 0x000000040b077c11 */ /* 0x000fe2000f8e10ff */
[----:B--2---:R-:W-:-:S05]  /*0130*/  FADD R0, R2, R5 ;  /* 0x0000000502007221 */ /* 0x004fca0000000000 */
[----:B------:R0:W-:Y:S01]  /*0140*/  STS [R7], R0 ;  /* 0x0000000007007388 */ /* 0x0001e20000000800 */
[----:B------:R-:W-:Y:S06]  /*0150*/  BAR.SYNC.DEFER_BLOCKING 0x0 ;  /* 0x0000000000007b1d */ /* 0x000fec0000010000 */
[----:B------:R-:W-:Y:S05]  /*0160*/  @!P1 BRA `(.L_x_0) ;  /* 0x0000000000309947 */ /* 0x000fea0003800000 */
[----:B0-----:R-:W-:-:S07]  /*0170*/  MOV R0, R9 ;  /* 0x0000000900007202 */ /* 0x001fce0000000f00 */
.L_x_1:
[----:B------:R-:W-:-:S04]  /*0180*/  SHF.R.U32.HI R8, RZ, 0x1, R0 ;  /* 0x00000001ff087819 */ /* 0x000fc80000011600 */
[----:B------:R-:W-:-:S13]  /*0190*/  ISETP.GE.U32.AND P1, PT, R11, R8, PT ;  /* 0x000000080b00720c */ /* 0x000fda0003f26070 */
[----:B------:R-:W-:Y:S01]  /*01a0*/  @!P1 LEA R2, R8, R7, 0x2 ;  /* 0x0000000708029211 */ /* 0x000fe200078e10ff */
[----:B------:R-:W-:Y:S05]  /*01b0*/  @!P1 LDS R3, [R7] ;  /* 0x0000000007039984 */ /* 0x000fea0000000800 */
[----:B------:R-:W0:Y:S02]  /*01c0*/  @!P1 LDS R2, [R2] ;  /* 0x0000000002029984 */ /* 0x000e240000000800 */
[----:B0-----:R-:W-:-:S05]  /*01d0*/  @!P1 FADD R4, R2, R3 ;  /* 0x0000000302049221 */ /* 0x001fca0000000000 */
[----:B------:R1:W-:Y:S01]  /*01e0*/  @!P1 STS [R7], R4 ;  /* 0x0000000407009388 */ /* 0x0003e20000000800 */
[----:B------:R-:W-:Y:S01]  /*01f0*/  BAR.SYNC.DEFER_BLOCKING 0x0 ;  /* 0x0000000000007b1d */ /* 0x000fe20000010000 */
[----:B------:R-:W-:Y:S02]  /*0200*/  ISETP.GT.U32.AND P1, PT, R0, 0x3, PT ;  /* 0x000000030000780c */ /* 0x000fe40003f24070 */
[----:B------:R-:W-:-:S11]  /*0210*/  MOV R0, R8 ;  /* 0x0000000800007202 */ /* 0x000fd60000000f00 */
[----:B-1----:R-:W-:Y:S05]  /*0220*/  @P1 BRA `(.L_x_1) ;  /* 0xfffffffc00d41947 */ /* 0x002fea000383ffff */
.L_x_0:
[----:B------:R-:W-:Y:S05]  /*0230*/  @P0 EXIT ;  /* 0x000000000000094d */ /* 0x000fea0003800000 */
[----:B------:R-:W1:Y:S01]  /*0240*/  S2UR UR5, SR_CgaCtaId ;  /* 0x00000000000579c3 */ /* 0x000e620000008800 */
[----:B------:R-:W-:-:S07]  /*0250*/  UMOV UR4, 0x400 ;  /* 0x0000040000047882 */ /* 0x000fce0000000000 */
[----:B------:R-:W2:Y:S01]  /*0260*/  LDC.64 R2, c[0x0][0x388] ;  /* 0x0000e200ff027b82 */ /* 0x000ea20000000a00 */
[----:B-1----:R-:W-:Y:S01]  /*0270*/  ULEA UR4, UR5, UR4, 0x18 ;  /* 0x0000000405047291 */ /* 0x002fe2000f8ec0ff */
[----:B--2---:R-:W-:-:S08]  /*0280*/  IMAD.WIDE.U32 R2, R6, 0x4, R2 ;  /* 0x0000000406027825 */ /* 0x004fd000078e0002 */
[----:B------:R-:W1:Y:S04]  /*0290*/  LDS R5, [UR4] ;  /* 0x00000004ff057984 */ /* 0x000e680008000800 */
[----:B-1----:R-:W-:Y:S01]  /*02a0*/  STG.E desc[UR6][R2.64], R5 ;  /* 0x0000000502007986 */ /* 0x002fe2000c101906 */
[----:B------:R-:W-:Y:S05]  /*02b0*/  EXIT ;  /* 0x000000000000794d */ /* 0x000fea0003800000 */
.L_x_2:
[----:B------:R-:W-:-:S00]  /*02c0*/  BRA `(.L_x_2) ;  /* 0xfffffffc00fc7947 */ /* 0x000fc0000383ffff */
[----:B------:R-:W-:-:S00]  /*02d0*/  NOP ;  /* 0x0000000000007918 */ /* 0x000fc00000000000 */
        /* <DEDUP_REMOVED lines=10> */
.L_x_3:


//--------------------- .nv.shared._Z6reducePfS_  --------------------------
	.section	.nv.shared._Z6reducePfS_,"aw",@nobits
	.sectionflags	@""
	.align	4
.nv.shared._Z6reducePfS_:
	.zero		2048


//--------------------- .nv.shared.reserved.0     --------------------------
	.section	.nv.shared.reserved.0,"aw",@nobits
	.weak		__nv_reservedSMEM_offset_0_alias
	.size		__nv_reservedSMEM_offset_0_alias, 0, 64
	.other		__nv_reservedSMEM_offset_0_alias,@"STO_CUDA_RESERVED_SHARED STV_DEFAULT"
__nv_reservedSMEM_offset_0_alias:
	.zero		0
	.zero		64


//--------------------- .nv.constant0._Z6reducePfS_ --------------------------
	.section	.nv.constant0._Z6reducePfS_,"a",@progbits
	.sectionflags	@""
	.align	4
.nv.constant0._Z6reducePfS_:
	.zero		912


//--------------------- SYMBOLS --------------------------

	.type		.nv.reservedSmem.offset0,@object
	.size		.nv.reservedSmem.offset0,0x4
	.type		.nv.reservedSmem.cap,@object
	.size		.nv.reservedSmem.cap,0x4
